//
// Generated by NVIDIA NVVM Compiler
//
// Compiler Build ID: CL-36424714
// Cuda compilation tools, release 13.0, V13.0.88
// Based on NVVM 20.0.0
//

.version 9.0
.target sm_100
.address_size 64

	// .globl	_Z25gameOfLifeKernelOptimizedPiS_i
.extern .shared .align 16 .b8 sharedBoard[];

.visible .entry _Z25gameOfLifeKernelOptimizedPiS_i(
	.param .u64 .ptr .align 1 _Z25gameOfLifeKernelOptimizedPiS_i_param_0,
	.param .u64 .ptr .align 1 _Z25gameOfLifeKernelOptimizedPiS_i_param_1,
	.param .u32 _Z25gameOfLifeKernelOptimizedPiS_i_param_2
)
{
	.reg .pred 	%p<17>;
	.reg .b32 	%r<83>;
	.reg .b64 	%rd<13>;

	ld.param.u64 	%rd4, [_Z25gameOfLifeKernelOptimizedPiS_i_param_0];
	ld.param.u64 	%rd3, [_Z25gameOfLifeKernelOptimizedPiS_i_param_1];
	ld.param.u32 	%r14, [_Z25gameOfLifeKernelOptimizedPiS_i_param_2];
	cvta.to.global.u64 	%rd1, %rd4;
	mov.u32 	%r1, %tid.y;
	mov.u32 	%r2, %tid.x;
	mov.u32 	%r15, %ctaid.y;
	mov.u32 	%r3, %ntid.y;
	mad.lo.s32 	%r4, %r15, %r3, %r1;
	mov.u32 	%r16, %ctaid.x;
	mov.u32 	%r5, %ntid.x;
	mad.lo.s32 	%r6, %r16, %r5, %r2;
	mad.lo.s32 	%r17, %r14, %r4, %r6;
	shr.s32 	%r18, %r17, 31;
	shr.u32 	%r19, %r18, 27;
	add.s32 	%r20, %r17, %r19;
	and.b32  	%r21, %r20, -32;
	sub.s32 	%r7, %r17, %r21;
	shr.s32 	%r8, %r20, 5;
	max.s32 	%r22, %r4, %r6;
	setp.ge.s32 	%p1, %r22, %r14;
	@%p1 bra 	$L__BB0_10;
	mul.wide.s32 	%rd5, %r8, 4;
	add.s64 	%rd2, %rd1, %rd5;
	ld.global.u32 	%r23, [%rd2];
	shr.u32 	%r24, %r23, %r7;
	and.b32  	%r25, %r24, 1;
	add.s32 	%r9, %r5, 2;
	mad.lo.s32 	%r10, %r9, %r1, %r9;
	add.s32 	%r26, %r10, %r2;
	shl.b32 	%r27, %r26, 2;
	mov.u32 	%r28, sharedBoard;
	add.s32 	%r11, %r28, %r27;
	st.shared.u32 	[%r11+4], %r25;
	setp.ne.s32 	%p2, %r2, 0;
	setp.lt.s32 	%p3, %r6, 1;
	or.pred  	%p4, %p2, %p3;
	@%p4 bra 	$L__BB0_3;
	ld.global.u32 	%r29, [%rd2+-4];
	shr.u32 	%r30, %r29, 31;
	shl.b32 	%r31, %r10, 2;
	add.s32 	%r33, %r28, %r31;
	st.shared.u32 	[%r33], %r30;
$L__BB0_3:
	add.s32 	%r34, %r5, -1;
	setp.ne.s32 	%p5, %r2, %r34;
	add.s32 	%r12, %r14, -1;
	setp.ge.s32 	%p6, %r6, %r12;
	or.pred  	%p7, %p5, %p6;
	@%p7 bra 	$L__BB0_5;
	ld.global.u32 	%r35, [%rd2+4];
	and.b32  	%r36, %r35, 1;
	add.s32 	%r37, %r5, %r10;
	shl.b32 	%r38, %r37, 2;
	add.s32 	%r40, %r28, %r38;
	st.shared.u32 	[%r40+4], %r36;
$L__BB0_5:
	setp.ne.s32 	%p8, %r1, 0;
	setp.eq.s32 	%p9, %r4, 0;
	or.pred  	%p10, %p8, %p9;
	@%p10 bra 	$L__BB0_7;
	shr.u32 	%r41, %r14, 5;
	sub.s32 	%r42, %r8, %r41;
	mul.wide.s32 	%rd6, %r42, 4;
	add.s64 	%rd7, %rd1, %rd6;
	ld.global.u32 	%r43, [%rd7];
	shr.u32 	%r44, %r43, %r7;
	and.b32  	%r45, %r44, 1;
	shl.b32 	%r46, %r2, 2;
	add.s32 	%r48, %r28, %r46;
	st.shared.u32 	[%r48+4], %r45;
$L__BB0_7:
	add.s32 	%r49, %r3, -1;
	setp.ne.s32 	%p11, %r1, %r49;
	setp.ge.u32 	%p12, %r4, %r12;
	shl.b32 	%r50, %r9, 2;
	add.s32 	%r13, %r11, %r50;
	or.pred  	%p13, %p11, %p12;
	@%p13 bra 	$L__BB0_9;
	shr.u32 	%r51, %r14, 3;
	and.b32  	%r52, %r51, 536870908;
	cvt.u64.u32 	%rd8, %r52;
	add.s64 	%rd9, %rd2, %rd8;
	ld.global.u32 	%r53, [%rd9];
	shr.u32 	%r54, %r53, %r7;
	and.b32  	%r55, %r54, 1;
	st.shared.u32 	[%r13+4], %r55;
$L__BB0_9:
	bar.sync 	0;
	mad.lo.s32 	%r56, %r1, %r9, %r2;
	shl.b32 	%r57, %r56, 2;
	add.s32 	%r59, %r28, %r57;
	ld.shared.u32 	%r60, [%r59];
	ld.shared.u32 	%r61, [%r59+4];
	add.s32 	%r62, %r61, %r60;
	ld.shared.u32 	%r63, [%r59+8];
	add.s32 	%r64, %r63, %r62;
	ld.shared.u32 	%r65, [%r11];
	add.s32 	%r66, %r65, %r64;
	ld.shared.u32 	%r67, [%r11+8];
	add.s32 	%r68, %r67, %r66;
	ld.shared.u32 	%r69, [%r13];
	add.s32 	%r70, %r69, %r68;
	ld.shared.u32 	%r71, [%r13+4];
	add.s32 	%r72, %r71, %r70;
	ld.shared.u32 	%r73, [%r13+8];
	add.s32 	%r74, %r73, %r72;
	ld.shared.u32 	%r75, [%r11+4];
	setp.eq.s32 	%p14, %r75, 1;
	and.b32  	%r76, %r74, -2;
	setp.eq.s32 	%p15, %r76, 2;
	setp.eq.s32 	%p16, %r74, 3;
	selp.u32 	%r77, -1, 0, %p16;
	selp.u32 	%r78, -1, 0, %p15;
	selp.b32 	%r79, %r78, %r77, %p14;
	and.b32  	%r80, %r79, 1;
	cvta.to.global.u64 	%rd10, %rd3;
	add.s64 	%rd12, %rd10, %rd5;
	shl.b32 	%r81, %r80, %r7;
	atom.global.or.b32 	%r82, [%rd12], %r81;
$L__BB0_10:
	ret;

}


// ===== COMPILED SASS (sm_100) =====

	.target	sm_100

	.elftype	@"ET_EXEC"


//--------------------- .note.nv.tkinfo           --------------------------
	.section	.note.nv.tkinfo,"",@"SHT_NOTE"
	.sectionflags	@"SHF_NOTE_NV_TKINFO"
	.tkinfo
        /*0018*/ 	.word	0x00000002
        /*0030*/ 	.string	""
        /*0030*/ 	.string	"ptxas"
        /*0030*/ 	.string	"Cuda compilation tools, release 13.0, V13.0.88"
        /*0030*/ 	.string	"Build cuda_13.0.r13.0/compiler.36424714_0"
        /*0030*/ 	.string	"-arch sm_100 -m 64 "



//--------------------- .note.nv.cuinfo           --------------------------
	.section	.note.nv.cuinfo,"",@"SHT_NOTE"
	.sectionflags	@"SHF_NOTE_NV_CUINFO"
        /*0018*/ 	.short	0x0002
        /*001a*/ 	.short	0x0064
        /*001c*/ 	.short	0x0082
	.zero		2


//--------------------- .nv.info                  --------------------------
	.section	.nv.info,"",@"SHT_CUDA_INFO"
	.align	4


	//----- nvinfo : EIATTR_REGCOUNT
	.align		4
        /*0000*/ 	.byte	0x04, 0x2f
        /*0002*/ 	.short	(.L_1 - .L_0)
	.align		4
.L_0:
        /*0004*/ 	.word	index@(_Z25gameOfLifeKernelOptimizedPiS_i)
        /*0008*/ 	.word	0x00000015


	//----- nvinfo : EIATTR_FRAME_SIZE
	.align		4
.L_1:
        /*000c*/ 	.byte	0x04, 0x11
        /*000e*/ 	.short	(.L_3 - .L_2)
	.align		4
.L_2:
        /*0010*/ 	.word	index@(_Z25gameOfLifeKernelOptimizedPiS_i)
        /*0014*/ 	.word	0x00000000


	//----- nvinfo : EIATTR_MIN_STACK_SIZE
	.align		4
.L_3:
        /*0018*/ 	.byte	0x04, 0x12
        /*001a*/ 	.short	(.L_5 - .L_4)
	.align		4
.L_4:
        /*001c*/ 	.word	index@(_Z25gameOfLifeKernelOptimizedPiS_i)
        /*0020*/ 	.word	0x00000000
.L_5:


//--------------------- .nv.compat                --------------------------
	.section	.nv.compat,"",@"SHT_CUDA_COMPAT_INFO"
	.align	4
        /*0000*/ 	.byte	0x02, 0x09, 0x00, 0x00, 0x02, 0x02, 0x01, 0x00, 0x02, 0x05, 0x05, 0x00, 0x03, 0x07, 0x01, 0x01
        /*0010*/ 	.byte	0x02, 0x03, 0x00, 0x00, 0x02, 0x06, 0x01, 0x00, 0x04, 0x0b, 0x08, 0x00, 0x09, 0x00, 0x00, 0x00
        /*0020*/ 	.byte	0x00, 0x00, 0x00, 0x00


//--------------------- .nv.info._Z25gameOfLifeKernelOptimizedPiS_i --------------------------
	.section	.nv.info._Z25gameOfLifeKernelOptimizedPiS_i,"",@"SHT_CUDA_INFO"
	.sectionflags	@""
	.align	4


	//----- nvinfo : EIATTR_CUDA_API_VERSION
	.align		4
        /*0000*/ 	.byte	0x04, 0x37
        /*0002*/ 	.short	(.L_7 - .L_6)
.L_6:
        /*0004*/ 	.word	0x00000082


	//----- nvinfo : EIATTR_KPARAM_INFO
	.align		4
.L_7:
        /*0008*/ 	.byte	0x04, 0x17
        /*000a*/ 	.short	(.L_9 - .L_8)
.L_8:
        /*000c*/ 	.word	0x00000000
        /*0010*/ 	.short	0x0002
        /*0012*/ 	.short	0x0010
        /*0014*/ 	.byte	0x00, 0xf0, 0x11, 0x00


	//----- nvinfo : EIATTR_KPARAM_INFO
	.align		4
.L_9:
        /*0018*/ 	.byte	0x04, 0x17
        /*001a*/ 	.short	(.L_11 - .L_10)
.L_10:
        /*001c*/ 	.word	0x00000000
        /*0020*/ 	.short	0x0001
        /*0022*/ 	.short	0x0008
        /*0024*/ 	.byte	0x00, 0xf5, 0x21, 0x00


	//----- nvinfo : EIATTR_KPARAM_INFO
	.align		4
.L_11:
        /*0028*/ 	.byte	0x04, 0x17
        /*002a*/ 	.short	(.L_13 - .L_12)
.L_12:
        /*002c*/ 	.word	0x00000000
        /*0030*/ 	.short	0x0000
        /*0032*/ 	.short	0x0000
        /*0034*/ 	.byte	0x00, 0xf5, 0x21, 0x00


	//----- nvinfo : EIATTR_SPARSE_MMA_MASK
	.align		4
.L_13:
        /*0038*/ 	.byte	0x03, 0x50
        /*003a*/ 	.short	0x0000


	//----- nvinfo : EIATTR_MAXREG_COUNT
	.align		4
        /*003c*/ 	.byte	0x03, 0x1b
        /*003e*/ 	.short	0x00ff


	//----- nvinfo : EIATTR_NUM_BARRIERS
	.align		4
        /*0040*/ 	.byte	0x02, 0x4c
        /*0042*/ 	.byte	0x01
	.zero		1


	//----- nvinfo : EIATTR_MERCURY_ISA_VERSION
	.align		4
        /*0044*/ 	.byte	0x03, 0x5f
        /*0046*/ 	.short	0x0101


	//----- nvinfo : EIATTR_VRC_CTA_INIT_COUNT
	.align		4
        /*0048*/ 	.byte	0x02, 0x4a
	.zero		1
	.zero		1


	//----- nvinfo : EIATTR_EXIT_INSTR_OFFSETS
	.align		4
        /*004c*/ 	.byte	0x04, 0x1c
        /*004e*/ 	.short	(.L_15 - .L_14)


	//   ....[0]....
.L_14:
        /*0050*/ 	.word	0x000000c0


	//   ....[1]....
        /*0054*/ 	.word	0x00000610


	//----- nvinfo : EIATTR_CBANK_PARAM_SIZE
	.align		4
.L_15:
        /*0058*/ 	.byte	0x03, 0x19
        /*005a*/ 	.short	0x0014


	//----- nvinfo : EIATTR_PARAM_CBANK
	.align		4
        /*005c*/ 	.byte	0x04, 0x0a
        /*005e*/ 	.short	(.L_17 - .L_16)
	.align		4
.L_16:
        /*0060*/ 	.word	index@(.nv.constant0._Z25gameOfLifeKernelOptimizedPiS_i)
        /*0064*/ 	.short	0x0380
        /*0066*/ 	.short	0x0014


	//----- nvinfo : EIATTR_SW_WAR
	.align		4
.L_17:
        /*0068*/ 	.byte	0x04, 0x36
        /*006a*/ 	.short	(.L_19 - .L_18)
.L_18:
        /*006c*/ 	.word	0x00000008
.L_19:


//--------------------- .nv.callgraph             --------------------------
	.section	.nv.callgraph,"",@"SHT_CUDA_CALLGRAPH"
	.align	4
	.sectionentsize	8
	.align		4
        /*0000*/ 	.word	0x00000000
	.align		4
        /*0004*/ 	.word	0xffffffff
	.align		4
        /*0008*/ 	.word	0x00000000
	.align		4
        /*000c*/ 	.word	0xfffffffe
	.align		4
        /*0010*/ 	.word	0x00000000
	.align		4
        /*0014*/ 	.word	0xfffffffd
	.align		4
        /*0018*/ 	.word	0x00000000
	.align		4
        /*001c*/ 	.word	0xfffffffc


//--------------------- .text._Z25gameOfLifeKernelOptimizedPiS_i --------------------------
	.section	.text._Z25gameOfLifeKernelOptimizedPiS_i,"ax",@progbits
	.align	128
        .global         _Z25gameOfLifeKernelOptimizedPiS_i
        .type           _Z25gameOfLifeKernelOptimizedPiS_i,@function
        .size           _Z25gameOfLifeKernelOptimizedPiS_i,(.L_x_1 - _Z25gameOfLifeKernelOptimizedPiS_i)
        .other          _Z25gameOfLifeKernelOptimizedPiS_i,@"STO_CUDA_ENTRY STV_DEFAULT"
_Z25gameOfLifeKernelOptimizedPiS_i:
.text._Z25gameOfLifeKernelOptimizedPiS_i:
[----:B------:R-:W-:Y:S01]  /*0000*/  LDC R1, c[0x0][0x37c] ;  /* 0x0000df00ff017b82 */ /* 0x000fe20000000800 */
[----:B------:R-:W0:Y:S07]  /*0010*/  S2R R2, SR_TID.Y ;  /* 0x0000000000027919 */ /* 0x000e2e0000002200 */
[----:B------:R-:W0:Y:S01]  /*0020*/  LDC R9, c[0x0][0x364] ;  /* 0x0000d900ff097b82 */ /* 0x000e220000000800 */
[----:B------:R-:W1:Y:S07]  /*0030*/  S2R R3, SR_TID.X ;  /* 0x0000000000037919 */ /* 0x000e6e0000002100 */
[----:B------:R-:W0:Y:S08]  /*0040*/  S2UR UR4, SR_CTAID.Y ;  /* 0x00000000000479c3 */ /* 0x000e300000002600 */
[----:B------:R-:W1:Y:S08]  /*0050*/  S2UR UR5, SR_CTAID.X ;  /* 0x00000000000579c3 */ /* 0x000e700000002500 */
[----:B------:R-:W1:Y:S08]  /*0060*/  LDC R6, c[0x0][0x360] ;  /* 0x0000d800ff067b82 */ /* 0x000e700000000800 */
[----:B------:R-:W2:Y:S01]  /*0070*/  LDC R15, c[0x0][0x390] ;  /* 0x0000e400ff0f7b82 */ /* 0x000ea20000000800 */
[----:B0-----:R-:W-:-:S02]  /*0080*/  IMAD R0, R9, UR4, R2 ;  /* 0x0000000409007c24 */ /* 0x001fc4000f8e0202 */
[----:B-1----:R-:W-:-:S05]  /*0090*/  IMAD R11, R6, UR5, R3 ;  /* 0x00000005060b7c24 */ /* 0x002fca000f8e0203 */
[----:B------:R-:W-:-:S04]  /*00a0*/  VIMNMX R4, PT, PT, R0, R11, !PT ;  /* 0x0000000b00047248 */ /* 0x000fc80007fe0100 */
[----:B--2---:R-:W-:-:S13]  /*00b0*/  ISETP.GE.AND P0, PT, R4, R15, PT ;  /* 0x0000000f0400720c */ /* 0x004fda0003f06270 */
[----:B------:R-:W-:Y:S05]  /*00c0*/  @P0 EXIT ;  /* 0x000000000000094d */ /* 0x000fea0003800000 */
[----:B------:R-:W-:Y:S01]  /*00d0*/  VIADD R10, R15, 0xffffffff ;  /* 0xffffffff0f0a7836 */ /* 0x000fe20000000000 */
[----:B------:R-:W0:Y:S01]  /*00e0*/  LDC.64 R4, c[0x0][0x380] ;  /* 0x0000e000ff047b82 */ /* 0x000e220000000a00 */
[----:B------:R-:W-:Y:S01]  /*00f0*/  VIADD R9, R9, 0xffffffff ;  /* 0xffffffff09097836 */ /* 0x000fe20000000000 */
[C---:B------:R-:W-:Y:S01]  /*0100*/  ISETP.NE.AND P1, PT, R0.reuse, RZ, PT ;  /* 0x000000ff0000720c */ /* 0x040fe20003f25270 */
[C---:B------:R-:W-:Y:S01]  /*0110*/  IMAD R7, R0.reuse, R15, R11 ;  /* 0x0000000f00077224 */ /* 0x040fe200078e020b */
[----:B------:R-:W-:Y:S01]  /*0120*/  ISETP.GE.U32.AND P0, PT, R0, R10, PT ;  /* 0x0000000a0000720c */ /* 0x000fe20003f06070 */
[----:B------:R-:W1:Y:S01]  /*0130*/  LDCU.64 UR6, c[0x0][0x358] ;  /* 0x00006b00ff0677ac */ /* 0x000e620008000a00 */
[C---:B------:R-:W-:Y:S02]  /*0140*/  ISETP.NE.OR P1, PT, R2.reuse, RZ, !P1 ;  /* 0x000000ff0200720c */ /* 0x040fe40004f25670 */
[----:B------:R-:W-:Y:S02]  /*0150*/  ISETP.NE.OR P0, PT, R2, R9, P0 ;  /* 0x000000090200720c */ /* 0x000fe40000705670 */
[----:B------:R-:W-:Y:S01]  /*0160*/  SHF.R.S32.HI R8, RZ, 0x1f, R7 ;  /* 0x0000001fff087819 */ /* 0x000fe20000011407 */
[----:B------:R-:W-:Y:S01]  /*0170*/  VIADD R12, R6, 0xffffffff ;  /* 0xffffffff060c7836 */ /* 0x000fe20000000000 */
[----:B------:R-:W-:-:S02]  /*0180*/  ISETP.GE.AND P2, PT, R11, 0x1, PT ;  /* 0x000000010b00780c */ /* 0x000fc40003f46270 */
[----:B------:R-:W-:Y:S02]  /*0190*/  LEA.HI R14, R8, R7, RZ, 0x5 ;  /* 0x00000007080e7211 */ /* 0x000fe400078f28ff */
[----:B------:R-:W-:Y:S02]  /*01a0*/  ISETP.GE.AND P3, PT, R11, R10, PT ;  /* 0x0000000a0b00720c */ /* 0x000fe40003f66270 */
[----:B------:R-:W-:-:S03]  /*01b0*/  SHF.R.S32.HI R0, RZ, 0x5, R14 ;  /* 0x00000005ff007819 */ /* 0x000fc6000001140e */
[--C-:B------:R-:W-:Y:S02]  /*01c0*/  @!P0 SHF.R.U32.HI R13, RZ, 0x3, R15.reuse ;  /* 0x00000003ff0d8819 */ /* 0x100fe4000001160f */
[----:B------:R-:W-:Y:S01]  /*01d0*/  @!P1 SHF.R.U32.HI R11, RZ, 0x5, R15 ;  /* 0x00000005ff0b9819 */ /* 0x000fe2000001160f */
[C---:B0-----:R-:W-:Y:S01]  /*01e0*/  IMAD.WIDE R8, R0.reuse, 0x4, R4 ;  /* 0x0000000400087825 */ /* 0x041fe200078e0204 */
[----:B------:R-:W-:Y:S02]  /*01f0*/  @!P0 LOP3.LUT R13, R13, 0x1ffffffc, RZ, 0xc0, !PT ;  /* 0x1ffffffc0d0d8812 */ /* 0x000fe400078ec0ff */
[C---:B------:R-:W-:Y:S01]  /*0200*/  ISETP.NE.OR P2, PT, R3.reuse, RZ, !P2 ;  /* 0x000000ff0300720c */ /* 0x040fe20005745670 */
[----:B------:R-:W-:Y:S01]  /*0210*/  @!P1 IMAD.IADD R11, R0, 0x1, -R11 ;  /* 0x00000001000b9824 */ /* 0x000fe200078e0a0b */
[----:B------:R-:W-:Y:S01]  /*0220*/  ISETP.NE.OR P3, PT, R3, R12, P3 ;  /* 0x0000000c0300720c */ /* 0x000fe20001f65670 */
[----:B-1----:R-:W2:Y:S01]  /*0230*/  LDG.E R10, desc[UR6][R8.64] ;  /* 0x00000006080a7981 */ /* 0x002ea2000c1e1900 */
[----:B------:R-:W-:Y:S01]  /*0240*/  @!P0 IADD3 R12, P4, PT, R8, R13, RZ ;  /* 0x0000000d080c8210 */ /* 0x000fe20007f9e0ff */
[----:B------:R-:W-:-:S04]  /*0250*/  @!P1 IMAD.WIDE R4, R11, 0x4, R4 ;  /* 0x000000040b049825 */ /* 0x000fc800078e0204 */
[----:B------:R-:W-:Y:S01]  /*0260*/  @!P0 IMAD.X R13, RZ, RZ, R9, P4 ;  /* 0x000000ffff0d8224 */ /* 0x000fe200020e0609 */
[----:B------:R0:W3:Y:S04]  /*0270*/  @!P1 LDG.E R18, desc[UR6][R4.64] ;  /* 0x0000000604129981 */ /* 0x0000e8000c1e1900 */
[----:B------:R-:W4:Y:S04]  /*0280*/  @!P0 LDG.E R12, desc[UR6][R12.64] ;  /* 0x000000060c0c8981 */ /* 0x000f28000c1e1900 */
[----:B------:R-:W5:Y:S04]  /*0290*/  @!P2 LDG.E R16, desc[UR6][R8.64+-0x4] ;  /* 0xfffffc060810a981 */ /* 0x000f68000c1e1900 */
[----:B------:R-:W5:Y:S01]  /*02a0*/  @!P3 LDG.E R17, desc[UR6][R8.64+0x4] ;  /* 0x000004060811b981 */ /* 0x000f62000c1e1900 */
[----:B------:R-:W1:Y:S01]  /*02b0*/  S2UR UR5, SR_CgaCtaId ;  /* 0x00000000000579c3 */ /* 0x000e620000008800 */
[----:B------:R-:W-:Y:S01]  /*02c0*/  VIADD R11, R6, 0x2 ;  /* 0x00000002060b7836 */ /* 0x000fe20000000000 */
[----:B------:R-:W-:Y:S01]  /*02d0*/  LOP3.LUT R14, R14, 0xffffffe0, RZ, 0xc0, !PT ;  /* 0xffffffe00e0e7812 */ /* 0x000fe200078ec0ff */
[----:B------:R-:W-:-:S02]  /*02e0*/  UMOV UR4, 0x400 ;  /* 0x0000040000047882 */ /* 0x000fc40000000000 */
[-C--:B------:R-:W-:Y:S02]  /*02f0*/  IMAD R15, R11, R2.reuse, R11 ;  /* 0x000000020b0f7224 */ /* 0x080fe400078e020b */
[----:B------:R-:W-:Y:S02]  /*0300*/  IMAD.IADD R7, R7, 0x1, -R14 ;  /* 0x0000000107077824 */ /* 0x000fe400078e0a0e */
[C-C-:B------:R-:W-:Y:S02]  /*0310*/  IMAD.IADD R14, R15.reuse, 0x1, R3.reuse ;  /* 0x000000010f0e7824 */ /* 0x140fe400078e0203 */
[----:B------:R-:W-:Y:S02]  /*0320*/  @!P3 IMAD.IADD R6, R15, 0x1, R6 ;  /* 0x000000010f06b824 */ /* 0x000fe400078e0206 */
[----:B------:R-:W-:Y:S01]  /*0330*/  IMAD R2, R11, R2, R3 ;  /* 0x000000020b027224 */ /* 0x000fe200078e0203 */
[----:B-1----:R-:W-:-:S06]  /*0340*/  ULEA UR4, UR5, UR4, 0x18 ;  /* 0x0000000405047291 */ /* 0x002fcc000f8ec0ff */
[----:B0-----:R-:W-:Y:S02]  /*0350*/  LEA R4, R14, UR4, 0x2 ;  /* 0x000000040e047c11 */ /* 0x001fe4000f8e10ff */
[----:B------:R-:W-:Y:S02]  /*0360*/  @!P2 LEA R15, R15, UR4, 0x2 ;  /* 0x000000040f0fac11 */ /* 0x000fe4000f8e10ff */
[----:B------:R-:W-:Y:S01]  /*0370*/  @!P3 LEA R6, R6, UR4, 0x2 ;  /* 0x000000040606bc11 */ /* 0x000fe2000f8e10ff */
[----:B------:R-:W-:Y:S01]  /*0380*/  IMAD R11, R11, 0x4, R4 ;  /* 0x000000040b0b7824 */ /* 0x000fe200078e0204 */
[----:B------:R-:W-:Y:S02]  /*0390*/  @!P1 LEA R3, R3, UR4, 0x2 ;  /* 0x0000000403039c11 */ /* 0x000fe4000f8e10ff */
[----:B--2---:R-:W-:-:S04]  /*03a0*/  SHF.R.U32.HI R10, RZ, R7, R10 ;  /* 0x00000007ff0a7219 */ /* 0x004fc8000001160a */
[----:B------:R-:W-:Y:S02]  /*03b0*/  LOP3.LUT R5, R10, 0x1, RZ, 0xc0, !PT ;  /* 0x000000010a057812 */ /* 0x000fe400078ec0ff */
[-C--:B---3--:R-:W-:Y:S02]  /*03c0*/  @!P1 SHF.R.U32.HI R18, RZ, R7.reuse, R18 ;  /* 0x00000007ff129219 */ /* 0x088fe40000011612 */
[----:B----4-:R-:W-:Y:S02]  /*03d0*/  @!P0 SHF.R.U32.HI R12, RZ, R7, R12 ;  /* 0x00000007ff0c8219 */ /* 0x010fe4000001160c */
[----:B------:R-:W-:Y:S02]  /*03e0*/  @!P1 LOP3.LUT R18, R18, 0x1, RZ, 0xc0, !PT ;  /* 0x0000000112129812 */ /* 0x000fe400078ec0ff */
[----:B-----5:R-:W-:Y:S01]  /*03f0*/  @!P2 SHF.R.U32.HI R16, RZ, 0x1f, R16 ;  /* 0x0000001fff10a819 */ /* 0x020fe20000011610 */
[----:B------:R0:W-:Y:S01]  /*0400*/  STS [R4+0x4], R5 ;  /* 0x0000040504007388 */ /* 0x0001e20000000800 */
[----:B------:R-:W-:-:S02]  /*0410*/  @!P0 LOP3.LUT R12, R12, 0x1, RZ, 0xc0, !PT ;  /* 0x000000010c0c8812 */ /* 0x000fc400078ec0ff */
[----:B------:R-:W-:Y:S01]  /*0420*/  @!P3 LOP3.LUT R17, R17, 0x1, RZ, 0xc0, !PT ;  /* 0x000000011111b812 */ /* 0x000fe200078ec0ff */
[----:B------:R-:W-:Y:S04]  /*0430*/  @!P2 STS [R15], R16 ;  /* 0x000000100f00a388 */ /* 0x000fe80000000800 */
[----:B------:R-:W-:Y:S04]  /*0440*/  @!P3 STS [R6+0x4], R17 ;  /* 0x000004110600b388 */ /* 0x000fe80000000800 */
[----:B------:R-:W-:Y:S04]  /*0450*/  @!P1 STS [R3+0x4], R18 ;  /* 0x0000041203009388 */ /* 0x000fe80000000800 */
[----:B------:R-:W-:Y:S01]  /*0460*/  @!P0 STS [R11+0x4], R12 ;  /* 0x0000040c0b008388 */ /* 0x000fe20000000800 */
[----:B------:R-:W-:Y:S01]  /*0470*/  BAR.SYNC.DEFER_BLOCKING 0x0 ;  /* 0x0000000000007b1d */ /* 0x000fe20000010000 */
[----:B0-----:R-:W-:-:S05]  /*0480*/  LEA R5, R2, UR4, 0x2 ;  /* 0x0000000402057c11 */ /* 0x001fca000f8e10ff */
[----:B------:R-:W-:Y:S04]  /*0490*/  LDS R2, [R5] ;  /* 0x0000000005027984 */ /* 0x000fe80000000800 */
[----:B------:R-:W-:Y:S04]  /*04a0*/  LDS R9, [R5+0x4] ;  /* 0x0000040005097984 */ /* 0x000fe80000000800 */
[----:B------:R-:W0:Y:S04]  /*04b0*/  LDS R8, [R5+0x8] ;  /* 0x0000080005087984 */ /* 0x000e280000000800 */
[----:B------:R-:W-:Y:S04]  /*04c0*/  LDS R13, [R4] ;  /* 0x00000000040d7984 */ /* 0x000fe80000000800 */
[----:B------:R-:W1:Y:S04]  /*04d0*/  LDS R10, [R4+0x8] ;  /* 0x00000800040a7984 */ /* 0x000e680000000800 */
[----:B------:R-:W-:Y:S04]  /*04e0*/  LDS R15, [R11] ;  /* 0x000000000b0f7984 */ /* 0x000fe80000000800 */
[----:B------:R-:W2:Y:S04]  /*04f0*/  LDS R14, [R11+0x4] ;  /* 0x000004000b0e7984 */ /* 0x000ea80000000800 */
[----:B------:R-:W3:Y:S04]  /*0500*/  LDS R6, [R4+0x4] ;  /* 0x0000040004067984 */ /* 0x000ee80000000800 */
[----:B------:R-:W4:Y:S01]  /*0510*/  LDS R17, [R11+0x8] ;  /* 0x000008000b117984 */ /* 0x000f220000000800 */
[----:B0-----:R-:W-:-:S04]  /*0520*/  IADD3 R2, PT, PT, R8, R9, R2 ;  /* 0x0000000908027210 */ /* 0x001fc80007ffe002 */
[----:B-1----:R-:W-:-:S04]  /*0530*/  IADD3 R2, PT, PT, R10, R13, R2 ;  /* 0x0000000d0a027210 */ /* 0x002fc80007ffe002 */
[----:B--2---:R-:W-:Y:S02]  /*0540*/  IADD3 R14, PT, PT, R14, R15, R2 ;  /* 0x0000000f0e0e7210 */ /* 0x004fe40007ffe002 */
[----:B------:R-:W0:Y:S01]  /*0550*/  LDC.64 R2, c[0x0][0x388] ;  /* 0x0000e200ff027b82 */ /* 0x000e220000000a00 */
[----:B---3--:R-:W-:Y:S02]  /*0560*/  ISETP.NE.AND P0, PT, R6, 0x1, PT ;  /* 0x000000010600780c */ /* 0x008fe40003f05270 */
[----:B----4-:R-:W-:-:S05]  /*0570*/  IMAD.IADD R14, R14, 0x1, R17 ;  /* 0x000000010e0e7824 */ /* 0x010fca00078e0211 */
[C---:B------:R-:W-:Y:S02]  /*0580*/  LOP3.LUT R5, R14.reuse, 0xfffffffe, RZ, 0xc0, !PT ;  /* 0xfffffffe0e057812 */ /* 0x040fe400078ec0ff */
[----:B------:R-:W-:Y:S02]  /*0590*/  ISETP.NE.AND P2, PT, R14, 0x3, PT ;  /* 0x000000030e00780c */ /* 0x000fe40003f45270 */
[----:B------:R-:W-:Y:S02]  /*05a0*/  ISETP.NE.AND P1, PT, R5, 0x2, PT ;  /* 0x000000020500780c */ /* 0x000fe40003f25270 */
[----:B------:R-:W-:Y:S02]  /*05b0*/  SEL R4, RZ, 0xffffffff, P2 ;  /* 0xffffffffff047807 */ /* 0x000fe40001000000 */
[----:B------:R-:W-:-:S04]  /*05c0*/  @!P0 SEL R4, RZ, 0xffffffff, P1 ;  /* 0xffffffffff048807 */ /* 0x000fc80000800000 */
[----:B------:R-:W-:Y:S01]  /*05d0*/  LOP3.LUT R4, R4, 0x1, RZ, 0xc0, !PT ;  /* 0x0000000104047812 */ /* 0x000fe200078ec0ff */
[----:B0-----:R-:W-:-:S03]  /*05e0*/  IMAD.WIDE R2, R0, 0x4, R2 ;  /* 0x0000000400027825 */ /* 0x001fc600078e0202 */
[----:B------:R-:W-:-:S05]  /*05f0*/  SHF.L.U32 R7, R4, R7, RZ ;  /* 0x0000000704077219 */ /* 0x000fca00000006ff */
[----:B------:R-:W-:Y:S01]  /*0600*/  REDG.E.OR.STRONG.GPU desc[UR6][R2.64], R7 ;  /* 0x000000070200798e */ /* 0x000fe2000f12e106 */
[----:B------:R-:W-:Y:S05]  /*0610*/  EXIT ;  /* 0x000000000000794d */ /* 0x000fea0003800000 */
.L_x_0:
[----:B------:R-:W-:-:S00]  /*0620*/  BRA `(.L_x_0) ;  /* 0xfffffffc00fc7947 */ /* 0x000fc0000383ffff */
[----:B------:R-:W-:-:S00]  /*0630*/  NOP ;  /* 0x0000000000007918 */ /* 0x000fc00000000000 */
        /* <DEDUP_REMOVED lines=12> */
.L_x_1:


//--------------------- .nv.shared._Z25gameOfLifeKernelOptimizedPiS_i --------------------------
	.section	.nv.shared._Z25gameOfLifeKernelOptimizedPiS_i,"aw",@nobits
	.sectionflags	@""
	.align	16
	.zero		1024


//--------------------- .nv.shared.reserved.0     --------------------------
	.section	.nv.shared.reserved.0,"aw",@nobits
	.weak		__nv_reservedSMEM_offset_0_alias
	.size		__nv_reservedSMEM_offset_0_alias, 0, 64
	.other		__nv_reservedSMEM_offset_0_alias,@"STO_CUDA_RESERVED_SHARED STV_DEFAULT"
__nv_reservedSMEM_offset_0_alias:
	.zero		0
	.zero		64


//--------------------- .nv.constant0._Z25gameOfLifeKernelOptimizedPiS_i --------------------------
	.section	.nv.constant0._Z25gameOfLifeKernelOptimizedPiS_i,"a",@progbits
	.sectionflags	@""
	.align	4
.nv.constant0._Z25gameOfLifeKernelOptimizedPiS_i:
	.zero		916


//--------------------- SYMBOLS --------------------------

	.type		.nv.reservedSmem.offset0,@object
	.size		.nv.reservedSmem.offset0,0x4
	.type		.nv.reservedSmem.cap,@object
	.size		.nv.reservedSmem.cap,0x4
